//
// Generated by NVIDIA NVVM Compiler
//
// Compiler Build ID: CL-36424714
// Cuda compilation tools, release 13.0, V13.0.88
// Based on NVVM 20.0.0
//

.version 9.0
.target sm_100
.address_size 64

	// .globl	_Z14backpropKernelPfS_S_S_ii

.visible .entry _Z14backpropKernelPfS_S_S_ii(
	.param .u64 .ptr .align 1 _Z14backpropKernelPfS_S_S_ii_param_0,
	.param .u64 .ptr .align 1 _Z14backpropKernelPfS_S_S_ii_param_1,
	.param .u64 .ptr .align 1 _Z14backpropKernelPfS_S_S_ii_param_2,
	.param .u64 .ptr .align 1 _Z14backpropKernelPfS_S_S_ii_param_3,
	.param .u32 _Z14backpropKernelPfS_S_S_ii_param_4,
	.param .u32 _Z14backpropKernelPfS_S_S_ii_param_5
)
{
	.reg .pred 	%p<3>;
	.reg .b32 	%r<8>;
	.reg .b32 	%f<8>;
	.reg .b64 	%rd<15>;

	ld.param.u64 	%rd1, [_Z14backpropKernelPfS_S_S_ii_param_0];
	ld.param.u64 	%rd2, [_Z14backpropKernelPfS_S_S_ii_param_1];
	ld.param.u64 	%rd3, [_Z14backpropKernelPfS_S_S_ii_param_2];
	ld.param.u64 	%rd4, [_Z14backpropKernelPfS_S_S_ii_param_3];
	ld.param.u32 	%r2, [_Z14backpropKernelPfS_S_S_ii_param_4];
	ld.param.u32 	%r3, [_Z14backpropKernelPfS_S_S_ii_param_5];
	mov.u32 	%r4, %ctaid.x;
	mov.u32 	%r5, %ntid.x;
	mov.u32 	%r6, %tid.x;
	mad.lo.s32 	%r1, %r4, %r5, %r6;
	mul.lo.s32 	%r7, %r3, %r2;
	setp.ge.s32 	%p1, %r1, %r7;
	@%p1 bra 	$L__BB0_3;
	cvta.to.global.u64 	%rd5, %rd1;
	cvta.to.global.u64 	%rd6, %rd2;
	cvta.to.global.u64 	%rd7, %rd3;
	mul.wide.s32 	%rd8, %r1, 4;
	add.s64 	%rd9, %rd5, %rd8;
	ld.global.f32 	%f1, [%rd9];
	add.s64 	%rd10, %rd6, %rd8;
	ld.global.f32 	%f3, [%rd10];
	sub.f32 	%f2, %f1, %f3;
	add.s64 	%rd11, %rd7, %rd8;
	st.global.f32 	[%rd11], %f2;
	setp.eq.s64 	%p2, %rd4, 0;
	@%p2 bra 	$L__BB0_3;
	mul.f32 	%f4, %f1, %f2;
	mov.f32 	%f5, 0f3F800000;
	sub.f32 	%f6, %f5, %f1;
	mul.f32 	%f7, %f6, %f4;
	cvta.to.global.u64 	%rd12, %rd4;
	add.s64 	%rd14, %rd12, %rd8;
	st.global.f32 	[%rd14], %f7;
$L__BB0_3:
	ret;

}


// ===== COMPILED SASS (sm_100) =====

	.target	sm_100

	.elftype	@"ET_EXEC"


//--------------------- .note.nv.tkinfo           --------------------------
	.section	.note.nv.tkinfo,"",@"SHT_NOTE"
	.sectionflags	@"SHF_NOTE_NV_TKINFO"
	.tkinfo
        /*0018*/ 	.word	0x00000002
        /*0030*/ 	.string	""
        /*0030*/ 	.string	"ptxas"
        /*0030*/ 	.string	"Cuda compilation tools, release 13.0, V13.0.88"
        /*0030*/ 	.string	"Build cuda_13.0.r13.0/compiler.36424714_0"
        /*0030*/ 	.string	"-arch sm_100 -m 64 "



//--------------------- .note.nv.cuinfo           --------------------------
	.section	.note.nv.cuinfo,"",@"SHT_NOTE"
	.sectionflags	@"SHF_NOTE_NV_CUINFO"
        /*0018*/ 	.short	0x0002
        /*001a*/ 	.short	0x0064
        /*001c*/ 	.short	0x0082
	.zero		2


//--------------------- .nv.info                  --------------------------
	.section	.nv.info,"",@"SHT_CUDA_INFO"
	.align	4


	//----- nvinfo : EIATTR_REGCOUNT
	.align		4
        /*0000*/ 	.byte	0x04, 0x2f
        /*0002*/ 	.short	(.L_1 - .L_0)
	.align		4
.L_0:
        /*0004*/ 	.word	index@(_Z14backpropKernelPfS_S_S_ii)
        /*0008*/ 	.word	0x0000000e


	//----- nvinfo : EIATTR_FRAME_SIZE
	.align		4
.L_1:
        /*000c*/ 	.byte	0x04, 0x11
        /*000e*/ 	.short	(.L_3 - .L_2)
	.align		4
.L_2:
        /*0010*/ 	.word	index@(_Z14backpropKernelPfS_S_S_ii)
        /*0014*/ 	.word	0x00000000


	//----- nvinfo : EIATTR_MIN_STACK_SIZE
	.align		4
.L_3:
        /*0018*/ 	.byte	0x04, 0x12
        /*001a*/ 	.short	(.L_5 - .L_4)
	.align		4
.L_4:
        /*001c*/ 	.word	index@(_Z14backpropKernelPfS_S_S_ii)
        /*0020*/ 	.word	0x00000000
.L_5:


//--------------------- .nv.compat                --------------------------
	.section	.nv.compat,"",@"SHT_CUDA_COMPAT_INFO"
	.align	4
        /*0000*/ 	.byte	0x02, 0x09, 0x00, 0x00, 0x02, 0x02, 0x01, 0x00, 0x02, 0x05, 0x05, 0x00, 0x03, 0x07, 0x01, 0x01
        /*0010*/ 	.byte	0x02, 0x03, 0x00, 0x00, 0x02, 0x06, 0x01, 0x00, 0x04, 0x0b, 0x08, 0x00, 0x09, 0x00, 0x00, 0x00
        /*0020*/ 	.byte	0x00, 0x00, 0x00, 0x00


//--------------------- .nv.info._Z14backpropKernelPfS_S_S_ii --------------------------
	.section	.nv.info._Z14backpropKernelPfS_S_S_ii,"",@"SHT_CUDA_INFO"
	.sectionflags	@""
	.align	4


	//----- nvinfo : EIATTR_CUDA_API_VERSION
	.align		4
        /*0000*/ 	.byte	0x04, 0x37
        /*0002*/ 	.short	(.L_7 - .L_6)
.L_6:
        /*0004*/ 	.word	0x00000082


	//----- nvinfo : EIATTR_KPARAM_INFO
	.align		4
.L_7:
        /*0008*/ 	.byte	0x04, 0x17
        /*000a*/ 	.short	(.L_9 - .L_8)
.L_8:
        /*000c*/ 	.word	0x00000000
        /*0010*/ 	.short	0x0005
        /*0012*/ 	.short	0x0024
        /*0014*/ 	.byte	0x00, 0xf0, 0x11, 0x00


	//----- nvinfo : EIATTR_KPARAM_INFO
	.align		4
.L_9:
        /*0018*/ 	.byte	0x04, 0x17
        /*001a*/ 	.short	(.L_11 - .L_10)
.L_10:
        /*001c*/ 	.word	0x00000000
        /*0020*/ 	.short	0x0004
        /*0022*/ 	.short	0x0020
        /*0024*/ 	.byte	0x00, 0xf0, 0x11, 0x00


	//----- nvinfo : EIATTR_KPARAM_INFO
	.align		4
.L_11:
        /*0028*/ 	.byte	0x04, 0x17
        /*002a*/ 	.short	(.L_13 - .L_12)
.L_12:
        /*002c*/ 	.word	0x00000000
        /*0030*/ 	.short	0x0003
        /*0032*/ 	.short	0x0018
        /*0034*/ 	.byte	0x00, 0xf5, 0x21, 0x00


	//----- nvinfo : EIATTR_KPARAM_INFO
	.align		4
.L_13:
        /*0038*/ 	.byte	0x04, 0x17
        /*003a*/ 	.short	(.L_15 - .L_14)
.L_14:
        /*003c*/ 	.word	0x00000000
        /*0040*/ 	.short	0x0002
        /*0042*/ 	.short	0x0010
        /*0044*/ 	.byte	0x00, 0xf5, 0x21, 0x00


	//----- nvinfo : EIATTR_KPARAM_INFO
	.align		4
.L_15:
        /*0048*/ 	.byte	0x04, 0x17
        /*004a*/ 	.short	(.L_17 - .L_16)
.L_16:
        /*004c*/ 	.word	0x00000000
        /*0050*/ 	.short	0x0001
        /*0052*/ 	.short	0x0008
        /*0054*/ 	.byte	0x00, 0xf5, 0x21, 0x00


	//----- nvinfo : EIATTR_KPARAM_INFO
	.align		4
.L_17:
        /*0058*/ 	.byte	0x04, 0x17
        /*005a*/ 	.short	(.L_19 - .L_18)
.L_18:
        /*005c*/ 	.word	0x00000000
        /*0060*/ 	.short	0x0000
        /*0062*/ 	.short	0x0000
        /*0064*/ 	.byte	0x00, 0xf5, 0x21, 0x00


	//----- nvinfo : EIATTR_SPARSE_MMA_MASK
	.align		4
.L_19:
        /*0068*/ 	.byte	0x03, 0x50
        /*006a*/ 	.short	0x0000


	//----- nvinfo : EIATTR_MAXREG_COUNT
	.align		4
        /*006c*/ 	.byte	0x03, 0x1b
        /*006e*/ 	.short	0x00ff


	//----- nvinfo : EIATTR_MERCURY_ISA_VERSION
	.align		4
        /*0070*/ 	.byte	0x03, 0x5f
        /*0072*/ 	.short	0x0101


	//----- nvinfo : EIATTR_VRC_CTA_INIT_COUNT
	.align		4
        /*0074*/ 	.byte	0x02, 0x4a
	.zero		1
	.zero		1


	//----- nvinfo : EIATTR_EXIT_INSTR_OFFSETS
	.align		4
        /*0078*/ 	.byte	0x04, 0x1c
        /*007a*/ 	.short	(.L_21 - .L_20)


	//   ....[0]....
.L_20:
        /*007c*/ 	.word	0x00000080


	//   ....[1]....
        /*0080*/ 	.word	0x00000170


	//   ....[2]....
        /*0084*/ 	.word	0x000001e0


	//----- nvinfo : EIATTR_CBANK_PARAM_SIZE
	.align		4
.L_21:
        /*0088*/ 	.byte	0x03, 0x19
        /*008a*/ 	.short	0x0028


	//----- nvinfo : EIATTR_PARAM_CBANK
	.align		4
        /*008c*/ 	.byte	0x04, 0x0a
        /*008e*/ 	.short	(.L_23 - .L_22)
	.align		4
.L_22:
        /*0090*/ 	.word	index@(.nv.constant0._Z14backpropKernelPfS_S_S_ii)
        /*0094*/ 	.short	0x0380
        /*0096*/ 	.short	0x0028


	//----- nvinfo : EIATTR_SW_WAR
	.align		4
.L_23:
        /*0098*/ 	.byte	0x04, 0x36
        /*009a*/ 	.short	(.L_25 - .L_24)
.L_24:
        /*009c*/ 	.word	0x00000008
.L_25:


//--------------------- .nv.callgraph             --------------------------
	.section	.nv.callgraph,"",@"SHT_CUDA_CALLGRAPH"
	.align	4
	.sectionentsize	8
	.align		4
        /*0000*/ 	.word	0x00000000
	.align		4
        /*0004*/ 	.word	0xffffffff
	.align		4
        /*0008*/ 	.word	0x00000000
	.align		4
        /*000c*/ 	.word	0xfffffffe
	.align		4
        /*0010*/ 	.word	0x00000000
	.align		4
        /*0014*/ 	.word	0xfffffffd
	.align		4
        /*0018*/ 	.word	0x00000000
	.align		4
        /*001c*/ 	.word	0xfffffffc


//--------------------- .text._Z14backpropKernelPfS_S_S_ii --------------------------
	.section	.text._Z14backpropKernelPfS_S_S_ii,"ax",@progbits
	.align	128
        .global         _Z14backpropKernelPfS_S_S_ii
        .type           _Z14backpropKernelPfS_S_S_ii,@function
        .size           _Z14backpropKernelPfS_S_S_ii,(.L_x_1 - _Z14backpropKernelPfS_S_S_ii)
        .other          _Z14backpropKernelPfS_S_S_ii,@"STO_CUDA_ENTRY STV_DEFAULT"
_Z14backpropKernelPfS_S_S_ii:
.text._Z14backpropKernelPfS_S_S_ii:
[----:B------:R-:W-:Y:S01]  /*0000*/  LDC R1, c[0x0][0x37c] ;  /* 0x0000df00ff017b82 */ /* 0x000fe20000000800 */
[----:B------:R-:W0:Y:S07]  /*0010*/  S2R R0, SR_TID.X ;  /* 0x0000000000007919 */ /* 0x000e2e0000002100 */
[----:B------:R-:W0:Y:S01]  /*0020*/  S2UR UR6, SR_CTAID.X ;  /* 0x00000000000679c3 */ /* 0x000e220000002500 */
[----:B------:R-:W1:Y:S07]  /*0030*/  LDCU.64 UR4, c[0x0][0x3a0] ;  /* 0x00007400ff0477ac */ /* 0x000e6e0008000a00 */
[----:B------:R-:W0:Y:S01]  /*0040*/  LDC R9, c[0x0][0x360] ;  /* 0x0000d800ff097b82 */ /* 0x000e220000000800 */
[----:B-1----:R-:W-:Y:S01]  /*0050*/  UIMAD UR4, UR5, UR4, URZ ;  /* 0x00000004050472a4 */ /* 0x002fe2000f8e02ff */
[----:B0-----:R-:W-:-:S05]  /*0060*/  IMAD R9, R9, UR6, R0 ;  /* 0x0000000609097c24 */ /* 0x001fca000f8e0200 */
[----:B------:R-:W-:-:S13]  /*0070*/  ISETP.GE.AND P0, PT, R9, UR4, PT ;  /* 0x0000000409007c0c */ /* 0x000fda000bf06270 */
[----:B------:R-:W-:Y:S05]  /*0080*/  @P0 EXIT ;  /* 0x000000000000094d */ /* 0x000fea0003800000 */
[----:B------:R-:W0:Y:S01]  /*0090*/  LDC.64 R4, c[0x0][0x388] ;  /* 0x0000e200ff047b82 */ /* 0x000e220000000a00 */
[----:B------:R-:W1:Y:S01]  /*00a0*/  LDCU.64 UR4, c[0x0][0x358] ;  /* 0x00006b00ff0477ac */ /* 0x000e620008000a00 */
[----:B------:R-:W2:Y:S06]  /*00b0*/  LDCU.64 UR6, c[0x0][0x398] ;  /* 0x00007300ff0677ac */ /* 0x000eac0008000a00 */
[----:B------:R-:W3:Y:S08]  /*00c0*/  LDC.64 R2, c[0x0][0x380] ;  /* 0x0000e000ff027b82 */ /* 0x000ef00000000a00 */
[----:B------:R-:W4:Y:S01]  /*00d0*/  LDC.64 R6, c[0x0][0x390] ;  /* 0x0000e400ff067b82 */ /* 0x000f220000000a00 */
[----:B0-----:R-:W-:-:S06]  /*00e0*/  IMAD.WIDE R4, R9, 0x4, R4 ;  /* 0x0000000409047825 */ /* 0x001fcc00078e0204 */
[----:B-1----:R-:W5:Y:S01]  /*00f0*/  LDG.E R5, desc[UR4][R4.64] ;  /* 0x0000000404057981 */ /* 0x002f62000c1e1900 */
[----:B---3--:R-:W-:-:S05]  /*0100*/  IMAD.WIDE R2, R9, 0x4, R2 ;  /* 0x0000000409027825 */ /* 0x008fca00078e0202 */
[----:B------:R-:W5:Y:S01]  /*0110*/  LDG.E R0, desc[UR4][R2.64] ;  /* 0x0000000402007981 */ /* 0x000f62000c1e1900 */
[----:B--2---:R-:W-:-:S04]  /*0120*/  ISETP.NE.U32.AND P0, PT, RZ, UR6, PT ;  /* 0x00000006ff007c0c */ /* 0x004fc8000bf05070 */
[----:B------:R-:W-:Y:S01]  /*0130*/  ISETP.NE.AND.EX P0, PT, RZ, UR7, PT, P0 ;  /* 0x00000007ff007c0c */ /* 0x000fe2000bf05300 */
[----:B----4-:R-:W-:-:S04]  /*0140*/  IMAD.WIDE R6, R9, 0x4, R6 ;  /* 0x0000000409067825 */ /* 0x010fc800078e0206 */
[----:B-----5:R-:W-:-:S05]  /*0150*/  FADD R11, R0, -R5 ;  /* 0x80000005000b7221 */ /* 0x020fca0000000000 */
[----:B------:R0:W-:Y:S03]  /*0160*/  STG.E desc[UR4][R6.64], R11 ;  /* 0x0000000b06007986 */ /* 0x0001e6000c101904 */
[----:B------:R-:W-:Y:S05]  /*0170*/  @!P0 EXIT ;  /* 0x000000000000894d */ /* 0x000fea0003800000 */
[----:B------:R-:W1:Y:S01]  /*0180*/  LDC.64 R2, c[0x0][0x398] ;  /* 0x0000e600ff027b82 */ /* 0x000e620000000a00 */
[C---:B0-----:R-:W-:Y:S01]  /*0190*/  FMUL R11, R0.reuse, R11 ;  /* 0x0000000b000b7220 */ /* 0x041fe20000400000 */
[----:B------:R-:W-:-:S04]  /*01a0*/  FADD R0, -R0, 1 ;  /* 0x3f80000000007421 */ /* 0x000fc80000000100 */
[----:B------:R-:W-:Y:S01]  /*01b0*/  FMUL R11, R11, R0 ;  /* 0x000000000b0b7220 */ /* 0x000fe20000400000 */
[----:B-1----:R-:W-:-:S05]  /*01c0*/  IMAD.WIDE R2, R9, 0x4, R2 ;  /* 0x0000000409027825 */ /* 0x002fca00078e0202 */
[----:B------:R-:W-:Y:S01]  /*01d0*/  STG.E desc[UR4][R2.64], R11 ;  /* 0x0000000b02007986 */ /* 0x000fe2000c101904 */
[----:B------:R-:W-:Y:S05]  /*01e0*/  EXIT ;  /* 0x000000000000794d */ /* 0x000fea0003800000 */
.L_x_0:
[----:B------:R-:W-:-:S00]  /*01f0*/  BRA `(.L_x_0) ;  /* 0xfffffffc00fc7947 */ /* 0x000fc0000383ffff */
[----:B------:R-:W-:-:S00]  /*0200*/  NOP ;  /* 0x0000000000007918 */ /* 0x000fc00000000000 */
[----:B------:R-:W-:-:S00]  /*0210*/  NOP ;  /* 0x0000000000007918 */ /* 0x000fc00000000000 */
[----:B------:R-:W-:-:S00]  /*0220*/  NOP ;  /* 0x0000000000007918 */ /* 0x000fc00000000000 */
[----:B------:R-:W-:-:S00]  /*0230*/  NOP ;  /* 0x0000000000007918 */ /* 0x000fc00000000000 */
[----:B------:R-:W-:-:S00]  /*0240*/  NOP ;  /* 0x0000000000007918 */ /* 0x000fc00000000000 */
[----:B------:R-:W-:-:S00]  /*0250*/  NOP ;  /* 0x0000000000007918 */ /* 0x000fc00000000000 */
[----:B------:R-:W-:-:S00]  /*0260*/  NOP ;  /* 0x0000000000007918 */ /* 0x000fc00000000000 */
[----:B------:R-:W-:-:S00]  /*0270*/  NOP ;  /* 0x0000000000007918 */ /* 0x000fc00000000000 */
.L_x_1:


//--------------------- .nv.shared.reserved.0     --------------------------
	.section	.nv.shared.reserved.0,"aw",@nobits
	.weak		__nv_reservedSMEM_offset_0_alias
	.size		__nv_reservedSMEM_offset_0_alias, 0, 64
	.other		__nv_reservedSMEM_offset_0_alias,@"STO_CUDA_RESERVED_SHARED STV_DEFAULT"
__nv_reservedSMEM_offset_0_alias:
	.zero		0
	.zero		64


//--------------------- .nv.constant0._Z14backpropKernelPfS_S_S_ii --------------------------
	.section	.nv.constant0._Z14backpropKernelPfS_S_S_ii,"a",@progbits
	.sectionflags	@""
	.align	4
.nv.constant0._Z14backpropKernelPfS_S_S_ii:
	.zero		936


//--------------------- SYMBOLS --------------------------

	.type		.nv.reservedSmem.offset0,@object
	.size		.nv.reservedSmem.offset0,0x4
